	.headerflags	@"EF_CUDA_TEXMODE_UNIFIED EF_CUDA_64BIT_ADDRESS EF_CUDA_ACCELERATORS EF_CUDA_SM90 EF_CUDA_VIRTUAL_SM(EF_CUDA_SM90)"
	.elftype	@"ET_EXEC"


//--------------------- .nv.info                  --------------------------
	.section	.nv.info,"",@"SHT_CUDA_INFO"
	.align	4


	//----- nvinfo : EIATTR_REGCOUNT
	.align		4
        /*0000*/ 	.byte	0x04, 0x2f
        /*0002*/ 	.short	(.L_1 - .L_0)
	.align		4
.L_0:
        /*0004*/ 	.word	index@(triton_poi_fused_convolution_54)
        /*0008*/ 	.word	0x0000000c


	//----- nvinfo : EIATTR_MIN_STACK_SIZE
	.align		4
.L_1:
        /*000c*/ 	.byte	0x04, 0x12
        /*000e*/ 	.short	(.L_3 - .L_2)
	.align		4
.L_2:
        /*0010*/ 	.word	index@(triton_poi_fused_convolution_54)
        /*0014*/ 	.word	0x00000000


	//----- nvinfo : EIATTR_FRAME_SIZE
	.align		4
.L_3:
        /*0018*/ 	.byte	0x04, 0x11
        /*001a*/ 	.short	(.L_5 - .L_4)
	.align		4
.L_4:
        /*001c*/ 	.word	index@(triton_poi_fused_convolution_54)
        /*0020*/ 	.word	0x00000000


	//----- nvinfo : EIATTR_MIN_STACK_SIZE
	.align		4
.L_5:
        /*0024*/ 	.byte	0x04, 0x12
        /*0026*/ 	.short	(.L_7 - .L_6)
	.align		4
.L_6:
        /*0028*/ 	.word	index@(triton_poi_fused_convolution_54)
        /*002c*/ 	.word	0x00000000
.L_7:


//--------------------- .nv.info.triton_poi_fused_convolution_54 --------------------------
	.section	.nv.info.triton_poi_fused_convolution_54,"",@"SHT_CUDA_INFO"
	.sectionflags	@""
	.align	4


	//----- nvinfo : EIATTR_CUDA_API_VERSION
	.align		4
        /*0000*/ 	.byte	0x04, 0x37
        /*0002*/ 	.short	(.L_9 - .L_8)
.L_8:
        /*0004*/ 	.word	0x0000007c


	//----- nvinfo : EIATTR_KPARAM_INFO
	.align		4
.L_9:
        /*0008*/ 	.byte	0x04, 0x17
        /*000a*/ 	.short	(.L_11 - .L_10)
.L_10:
        /*000c*/ 	.word	0x00000000
        /*0010*/ 	.short	0x0002
        /*0012*/ 	.short	0x0010
        /*0014*/ 	.byte	0x00, 0xf0, 0x11, 0x00


	//----- nvinfo : EIATTR_KPARAM_INFO
	.align		4
.L_11:
        /*0018*/ 	.byte	0x04, 0x17
        /*001a*/ 	.short	(.L_13 - .L_12)
.L_12:
        /*001c*/ 	.word	0x00000000
        /*0020*/ 	.short	0x0001
        /*0022*/ 	.short	0x0008
        /*0024*/ 	.byte	0x00, 0xf4, 0x21, 0x00


	//----- nvinfo : EIATTR_KPARAM_INFO
	.align		4
.L_13:
        /*0028*/ 	.byte	0x04, 0x17
        /*002a*/ 	.short	(.L_15 - .L_14)
.L_14:
        /*002c*/ 	.word	0x00000000
        /*0030*/ 	.short	0x0000
        /*0032*/ 	.short	0x0000
        /*0034*/ 	.byte	0x00, 0xf4, 0x21, 0x00


	//----- nvinfo : EIATTR_SPARSE_MMA_MASK
	.align		4
.L_15:
        /*0038*/ 	.byte	0x03, 0x50
        /*003a*/ 	.short	0x0000


	//----- nvinfo : EIATTR_MAXREG_COUNT
	.align		4
        /*003c*/ 	.byte	0x03, 0x1b
        /*003e*/ 	.short	0x00ff


	//----- nvinfo : EIATTR_EXIT_INSTR_OFFSETS
	.align		4
        /*0040*/ 	.byte	0x04, 0x1c
        /*0042*/ 	.short	(.L_17 - .L_16)


	//   ....[0]....
.L_16:
        /*0044*/ 	.word	0x00000140


	//   ....[1]....
        /*0048*/ 	.word	0x00000160


	//----- nvinfo : EIATTR_REQNTID
	.align		4
.L_17:
        /*004c*/ 	.byte	0x04, 0x10
        /*004e*/ 	.short	(.L_19 - .L_18)
.L_18:
        /*0050*/ 	.word	0x00000080
        /*0054*/ 	.word	0x00000001
        /*0058*/ 	.word	0x00000001


	//----- nvinfo : EIATTR_CBANK_PARAM_SIZE
	.align		4
.L_19:
        /*005c*/ 	.byte	0x03, 0x19
        /*005e*/ 	.short	0x0014


	//----- nvinfo : EIATTR_PARAM_CBANK
	.align		4
        /*0060*/ 	.byte	0x04, 0x0a
        /*0062*/ 	.short	(.L_21 - .L_20)
	.align		4
.L_20:
        /*0064*/ 	.word	index@(.nv.constant0.triton_poi_fused_convolution_54)
        /*0068*/ 	.short	0x0210
        /*006a*/ 	.short	0x0014


	//----- nvinfo : EIATTR_SW_WAR
	.align		4
.L_21:
        /*006c*/ 	.byte	0x04, 0x36
        /*006e*/ 	.short	(.L_23 - .L_22)
.L_22:
        /*0070*/ 	.word	0x00000008
.L_23:


//--------------------- .nv.callgraph             --------------------------
	.section	.nv.callgraph,"",@"SHT_CUDA_CALLGRAPH"
	.align	4
	.sectionentsize	8
	.align		4
        /*0000*/ 	.word	0x00000000
	.align		4
        /*0004*/ 	.word	0xffffffff
	.align		4
        /*0008*/ 	.word	0x00000000
	.align		4
        /*000c*/ 	.word	0xfffffffe
	.align		4
        /*0010*/ 	.word	0x00000000
	.align		4
        /*0014*/ 	.word	0xfffffffd
	.align		4
        /*0018*/ 	.word	0x00000000
	.align		4
        /*001c*/ 	.word	0xfffffffc


//--------------------- .text.triton_poi_fused_convolution_54 --------------------------
	.section	.text.triton_poi_fused_convolution_54,"ax",@progbits
	.align	128
        .global         triton_poi_fused_convolution_54
        .type           triton_poi_fused_convolution_54,@function
        .size           triton_poi_fused_convolution_54,(.L_x_1 - triton_poi_fused_convolution_54)
        .other          triton_poi_fused_convolution_54,@"STO_CUDA_ENTRY STV_DEFAULT"
triton_poi_fused_convolution_54:
.text.triton_poi_fused_convolution_54:
[----:B------:R-:W0:Y:S02]  /*0000*/  LDC R1, c[0x0][0x28] ;  /* 0x00000a00ff017b82 */ /* 0x000e240000000800 */
[----:B------:R-:W1:Y:S01]  /*0010*/  S2R R0, SR_TID.X ;  /* 0x0000000000007919 */ /* 0x000e620000002100 */
[----:B------:R-:W2:Y:S01]  /*0020*/  LDC.64 R2, c[0x0][0x210] ;  /* 0x00008400ff027b82 */ /* 0x000ea20000000a00 */
[----:B------:R-:W-:Y:S01]  /*0030*/  ULDC.64 UR4, c[0x0][0x208] ;  /* 0x0000820000047ab9 */ /* 0x000fe20000000a00 */
[----:B------:R-:W3:Y:S06]  /*0040*/  S2R R7, SR_CTAID.X ;  /* 0x0000000000077919 */ /* 0x000eec0000002500 */
[----:B------:R-:W4:Y:S01]  /*0050*/  LDC.64 R4, c[0x0][0x218] ;  /* 0x00008600ff047b82 */ /* 0x000f220000000a00 */
[----:B-1----:R-:W-:-:S04]  /*0060*/  LOP3.LUT R0, R0, 0x7f, RZ, 0xc0, !PT ;  /* 0x0000007f00007812 */ /* 0x002fc800078ec0ff */
[----:B---3--:R-:W-:-:S04]  /*0070*/  LEA R7, R7, R0, 0x7 ;  /* 0x0000000007077211 */ /* 0x008fc800078e38ff */
[C---:B------:R-:W-:Y:S01]  /*0080*/  ISETP.GE.AND P0, PT, R7.reuse, 0x1400, PT ;  /* 0x000014000700780c */ /* 0x040fe20003f06270 */
[----:B------:R-:W-:-:S04]  /*0090*/  IMAD.HI R0, R7, 0x66666667, RZ ;  /* 0x6666666707007827 */ /* 0x000fc800078e02ff */
[----:B--2---:R-:W-:Y:S01]  /*00a0*/  IMAD.WIDE R2, R7, 0x4, R2 ;  /* 0x0000000407027825 */ /* 0x004fe200078e0202 */
[----:B------:R-:W-:-:S04]  /*00b0*/  SHF.R.U32.HI R9, RZ, 0x1f, R0 ;  /* 0x0000001fff097819 */ /* 0x000fc80000011600 */
[----:B------:R-:W-:-:S05]  /*00c0*/  LEA.HI.SX32 R0, R0, R9, 0x19 ;  /* 0x0000000900007211 */ /* 0x000fca00078fcaff */
[----:B------:R-:W-:Y:S01]  /*00d0*/  IMAD R9, R0, -0x140, R7 ;  /* 0xfffffec000097824 */ /* 0x000fe200078e0207 */
[----:B------:R-:W-:Y:S01]  /*00e0*/  HFMA2.MMA R0, -RZ, RZ, 0, 0 ;  /* 0x00000000ff007435 */ /* 0x000fe200000001ff */
[----:B------:R-:W-:Y:S02]  /*00f0*/  MOV R7, RZ ;  /* 0x000000ff00077202 */ /* 0x000fe40000000f00 */
[----:B----4-:R-:W-:-:S05]  /*0100*/  IMAD.WIDE R4, R9, 0x4, R4 ;  /* 0x0000000409047825 */ /* 0x010fca00078e0204 */
[----:B------:R-:W2:Y:S04]  /*0110*/  @!P0 LDG.E.EL R7, desc[UR4][R4.64] ;  /* 0x0000000404078981 */ /* 0x000ea8000c2e1900 */
[----:B------:R-:W2:Y:S02]  /*0120*/  @!P0 LDG.E R0, desc[UR4][R2.64] ;  /* 0x0000000402008981 */ /* 0x000ea4000c1e1900 */
[----:B--2---:R-:W-:Y:S01]  /*0130*/  FADD R7, R7, R0 ;  /* 0x0000000007077221 */ /* 0x004fe20000000000 */
[----:B------:R-:W-:Y:S06]  /*0140*/  @P0 EXIT ;  /* 0x000000000000094d */ /* 0x000fec0003800000 */
[----:B------:R-:W-:Y:S01]  /*0150*/  STG.E desc[UR4][R2.64], R7 ;  /* 0x0000000702007986 */ /* 0x000fe2000c101904 */
[----:B------:R-:W-:Y:S05]  /*0160*/  EXIT ;  /* 0x000000000000794d */ /* 0x000fea0003800000 */
.L_x_0:
[----:B------:R-:W-:-:S00]  /*0170*/  BRA `(.L_x_0) ;  /* 0xfffffffc00fc7947 */ /* 0x000fc0000383ffff */
[----:B------:R-:W-:-:S00]  /*0180*/  NOP ;  /* 0x0000000000007918 */ /* 0x000fc00000000000 */
[----:B------:R-:W-:-:S00]  /*0190*/  NOP ;  /* 0x0000000000007918 */ /* 0x000fc00000000000 */
[----:B------:R-:W-:-:S00]  /*01a0*/  NOP ;  /* 0x0000000000007918 */ /* 0x000fc00000000000 */
[----:B------:R-:W-:-:S00]  /*01b0*/  NOP ;  /* 0x0000000000007918 */ /* 0x000fc00000000000 */
[----:B------:R-:W-:-:S00]  /*01c0*/  NOP ;  /* 0x0000000000007918 */ /* 0x000fc00000000000 */
[----:B------:R-:W-:-:S00]  /*01d0*/  NOP ;  /* 0x0000000000007918 */ /* 0x000fc00000000000 */
[----:B------:R-:W-:-:S00]  /*01e0*/  NOP ;  /* 0x0000000000007918 */ /* 0x000fc00000000000 */
[----:B------:R-:W-:-:S00]  /*01f0*/  NOP ;  /* 0x0000000000007918 */ /* 0x000fc00000000000 */
.L_x_1:


//--------------------- .nv.constant0.triton_poi_fused_convolution_54 --------------------------
	.section	.nv.constant0.triton_poi_fused_convolution_54,"a",@progbits
	.sectionflags	@""
	.align	4
.nv.constant0.triton_poi_fused_convolution_54:
	.zero		548
